//
// Generated by NVIDIA NVVM Compiler
//
// Compiler Build ID: CL-36424714
// Cuda compilation tools, release 13.0, V13.0.88
// Based on NVVM 20.0.0
//

.version 9.0
.target sm_100
.address_size 64

	// .globl	_Z12jacobiMethodPdS_iidid
.extern .shared .align 16 .b8 sharedMem[];

.visible .entry _Z12jacobiMethodPdS_iidid(
	.param .u64 .ptr .align 1 _Z12jacobiMethodPdS_iidid_param_0,
	.param .u64 .ptr .align 1 _Z12jacobiMethodPdS_iidid_param_1,
	.param .u32 _Z12jacobiMethodPdS_iidid_param_2,
	.param .u32 _Z12jacobiMethodPdS_iidid_param_3,
	.param .f64 _Z12jacobiMethodPdS_iidid_param_4,
	.param .u32 _Z12jacobiMethodPdS_iidid_param_5,
	.param .f64 _Z12jacobiMethodPdS_iidid_param_6
)
{
	.reg .pred 	%p<32>;
	.reg .b32 	%r<133>;
	.reg .b64 	%rd<13>;
	.reg .b64 	%fd<27>;

	ld.param.u64 	%rd3, [_Z12jacobiMethodPdS_iidid_param_0];
	ld.param.u64 	%rd4, [_Z12jacobiMethodPdS_iidid_param_1];
	ld.param.u32 	%r63, [_Z12jacobiMethodPdS_iidid_param_2];
	ld.param.f64 	%fd10, [_Z12jacobiMethodPdS_iidid_param_4];
	ld.param.u32 	%r65, [_Z12jacobiMethodPdS_iidid_param_5];
	cvta.to.global.u64 	%rd1, %rd4;
	mov.u32 	%r66, %ctaid.x;
	mov.u32 	%r1, %ntid.x;
	mul.lo.s32 	%r2, %r66, %r1;
	mov.u32 	%r67, %ctaid.y;
	mov.u32 	%r3, %ntid.y;
	mul.lo.s32 	%r4, %r67, %r3;
	mov.u32 	%r131, %tid.x;
	mov.u32 	%r6, %tid.y;
	shl.b32 	%r68, %r65, 1;
	add.s32 	%r7, %r68, %r1;
	add.s32 	%r8, %r68, %r3;
	mul.lo.s32 	%r9, %r7, %r8;
	setp.ge.s32 	%p1, %r131, %r7;
	@%p1 bra 	$L__BB0_9;
	ld.param.u32 	%r119, [_Z12jacobiMethodPdS_iidid_param_3];
	sub.s32 	%r10, %r4, %r65;
	sub.s32 	%r11, %r2, %r65;
	shl.b32 	%r12, %r9, 1;
	mul.lo.s32 	%r13, %r119, %r63;
	cvta.to.global.u64 	%rd2, %rd3;
	mov.u32 	%r122, %r131;
$L__BB0_2:
	setp.ge.s32 	%p2, %r6, %r8;
	@%p2 bra 	$L__BB0_8;
	mul.lo.s32 	%r15, %r122, %r7;
	add.s32 	%r69, %r10, %r122;
	mad.lo.s32 	%r16, %r69, %r63, %r11;
	mov.u32 	%r123, %r6;
$L__BB0_4:
	add.s32 	%r18, %r123, %r15;
	add.s32 	%r19, %r16, %r123;
	setp.lt.s32 	%p3, %r19, 0;
	setp.ge.s32 	%p4, %r19, %r13;
	or.pred  	%p5, %p3, %p4;
	@%p5 bra 	$L__BB0_6;
	mul.wide.u32 	%rd6, %r19, 8;
	add.s64 	%rd7, %rd2, %rd6;
	ld.global.f64 	%fd11, [%rd7];
	shl.b32 	%r75, %r18, 3;
	mov.u32 	%r76, sharedMem;
	add.s32 	%r77, %r76, %r75;
	st.shared.f64 	[%r77], %fd11;
	add.s64 	%rd8, %rd1, %rd6;
	ld.global.f64 	%fd12, [%rd8];
	shl.b32 	%r78, %r9, 3;
	add.s32 	%r79, %r77, %r78;
	st.shared.f64 	[%r79], %fd12;
	bra.uni 	$L__BB0_7;
$L__BB0_6:
	shl.b32 	%r70, %r18, 3;
	mov.u32 	%r71, sharedMem;
	add.s32 	%r72, %r71, %r70;
	mov.b64 	%rd5, 0;
	st.shared.u64 	[%r72], %rd5;
	shl.b32 	%r73, %r9, 3;
	add.s32 	%r74, %r72, %r73;
	st.shared.u64 	[%r74], %rd5;
$L__BB0_7:
	add.s32 	%r80, %r18, %r12;
	shl.b32 	%r81, %r80, 3;
	mov.u32 	%r82, sharedMem;
	add.s32 	%r83, %r82, %r81;
	mov.b64 	%rd9, 0;
	st.shared.u64 	[%r83], %rd9;
	add.s32 	%r123, %r123, %r3;
	setp.lt.s32 	%p6, %r123, %r8;
	@%p6 bra 	$L__BB0_4;
$L__BB0_8:
	add.s32 	%r122, %r122, %r1;
	setp.lt.s32 	%p7, %r122, %r7;
	@%p7 bra 	$L__BB0_2;
$L__BB0_9:
	bar.sync 	0;
	setp.lt.s32 	%p8, %r65, 1;
	@%p8 bra 	$L__BB0_33;
	ld.param.u32 	%r120, [_Z12jacobiMethodPdS_iidid_param_3];
	add.s32 	%r22, %r63, -1;
	add.s32 	%r23, %r120, -1;
	mul.f64 	%fd13, %fd10, %fd10;
	mul.f64 	%fd1, %fd13, 0d3FD0000000000000;
	shl.b32 	%r24, %r6, 3;
	shl.b32 	%r25, %r3, 3;
	shl.b32 	%r26, %r65, 4;
	shl.b32 	%r85, %r65, 2;
	shl.b32 	%r86, %r3, 1;
	add.s32 	%r27, %r85, %r86;
	mov.b32 	%r124, 0;
$L__BB0_11:
	setp.ge.s32 	%p9, %r131, %r7;
	mov.u32 	%r125, %r131;
	@%p9 bra 	$L__BB0_26;
$L__BB0_12:
	setp.ge.s32 	%p10, %r6, %r8;
	@%p10 bra 	$L__BB0_25;
	ld.param.u32 	%r121, [_Z12jacobiMethodPdS_iidid_param_3];
	sub.s32 	%r127, %r6, %r121;
	add.s32 	%r128, %r6, 1;
	shl.b32 	%r88, %r7, 3;
	mad.lo.s32 	%r36, %r88, %r125, %r24;
	add.s32 	%r89, %r3, %r125;
	shl.b32 	%r90, %r89, 3;
	add.s32 	%r91, %r26, %r90;
	mul.lo.s32 	%r92, %r7, %r91;
	sub.s32 	%r93, %r24, %r25;
	sub.s32 	%r94, %r93, %r26;
	add.s32 	%r37, %r94, %r92;
	add.s32 	%r95, %r27, %r125;
	mad.lo.s32 	%r38, %r88, %r95, %r24;
	add.s32 	%r96, %r24, %r92;
	add.s32 	%r39, %r96, 8;
	sub.s32 	%r97, %r8, %r9;
	shl.b32 	%r98, %r97, 3;
	add.s32 	%r40, %r38, %r98;
	mov.u32 	%r126, sharedMem;
$L__BB0_14:
	setp.lt.s32 	%p11, %r125, 2;
	add.s32 	%r44, %r128, -1;
	add.s32 	%r45, %r126, %r38;
	mov.b64 	%rd10, 0;
	st.shared.u64 	[%r45], %rd10;
	mov.f64 	%fd24, 0d0000000000000000;
	@%p11 bra 	$L__BB0_16;
	add.s32 	%r99, %r126, %r37;
	ld.shared.f64 	%fd15, [%r99];
	fma.rn.f64 	%fd24, %fd15, 0d3FD0000000000000, 0d0000000000000000;
	st.shared.f64 	[%r45], %fd24;
$L__BB0_16:
	setp.ge.s32 	%p12, %r125, %r22;
	@%p12 bra 	$L__BB0_18;
	add.s32 	%r100, %r126, %r40;
	ld.shared.f64 	%fd16, [%r100];
	fma.rn.f64 	%fd24, %fd16, 0d3FD0000000000000, %fd24;
	st.shared.f64 	[%r45], %fd24;
$L__BB0_18:
	setp.lt.s32 	%p13, %r44, 2;
	add.s32 	%r46, %r126, %r39;
	@%p13 bra 	$L__BB0_20;
	ld.shared.f64 	%fd17, [%r46+-16];
	fma.rn.f64 	%fd24, %fd17, 0d3FD0000000000000, %fd24;
	st.shared.f64 	[%r45], %fd24;
$L__BB0_20:
	setp.ge.s32 	%p14, %r44, %r23;
	@%p14 bra 	$L__BB0_22;
	ld.shared.f64 	%fd18, [%r46];
	fma.rn.f64 	%fd24, %fd18, 0d3FD0000000000000, %fd24;
	st.shared.f64 	[%r45], %fd24;
$L__BB0_22:
	setp.eq.s32 	%p15, %r125, %r22;
	setp.eq.s32 	%p16, %r127, -1;
	or.pred  	%p17, %p15, %p16;
	@%p17 bra 	$L__BB0_24;
	add.s32 	%r101, %r126, %r36;
	ld.shared.f64 	%fd19, [%r101];
	fma.rn.f64 	%fd20, %fd1, %fd19, %fd24;
	st.shared.f64 	[%r45], %fd20;
$L__BB0_24:
	add.s32 	%r128, %r128, %r3;
	add.s32 	%r102, %r128, -1;
	add.s32 	%r127, %r127, %r3;
	add.s32 	%r126, %r126, %r25;
	setp.lt.s32 	%p18, %r102, %r8;
	@%p18 bra 	$L__BB0_14;
$L__BB0_25:
	add.s32 	%r125, %r125, %r1;
	setp.lt.s32 	%p19, %r125, %r7;
	@%p19 bra 	$L__BB0_12;
$L__BB0_26:
	setp.ge.s32 	%p20, %r131, %r7;
	bar.sync 	0;
	@%p20 bra 	$L__BB0_32;
	mov.u32 	%r129, %r131;
$L__BB0_28:
	setp.ge.s32 	%p21, %r6, %r8;
	@%p21 bra 	$L__BB0_31;
	shl.b32 	%r103, %r9, 1;
	mad.lo.s32 	%r52, %r129, %r7, %r103;
	mov.u32 	%r130, %r6;
$L__BB0_30:
	add.s32 	%r104, %r52, %r130;
	shl.b32 	%r105, %r104, 3;
	mov.u32 	%r106, sharedMem;
	add.s32 	%r107, %r106, %r105;
	ld.shared.f64 	%fd21, [%r107];
	sub.s32 	%r108, %r104, %r9;
	shl.b32 	%r109, %r108, 3;
	add.s32 	%r110, %r106, %r109;
	st.shared.f64 	[%r110], %fd21;
	add.s32 	%r130, %r130, %r3;
	setp.lt.s32 	%p22, %r130, %r8;
	@%p22 bra 	$L__BB0_30;
$L__BB0_31:
	add.s32 	%r129, %r129, %r1;
	setp.lt.s32 	%p23, %r129, %r7;
	@%p23 bra 	$L__BB0_28;
$L__BB0_32:
	bar.sync 	0;
	add.s32 	%r124, %r124, 1;
	setp.eq.s32 	%p24, %r124, %r65;
	@%p24 bra 	$L__BB0_33;
	bra.uni 	$L__BB0_11;
$L__BB0_33:
	setp.ge.s32 	%p25, %r131, %r7;
	@%p25 bra 	$L__BB0_41;
	sub.s32 	%r29, %r7, %r65;
	sub.s32 	%r30, %r4, %r65;
	sub.s32 	%r31, %r2, %r65;
	shl.b32 	%r32, %r9, 1;
$L__BB0_35:
	setp.ge.s32 	%p26, %r6, %r8;
	@%p26 bra 	$L__BB0_40;
	add.s32 	%r111, %r30, %r131;
	mad.lo.s32 	%r58, %r111, %r63, %r31;
	mad.lo.s32 	%r59, %r131, %r7, %r32;
	mov.u32 	%r132, %r6;
$L__BB0_37:
	min.s32 	%r112, %r131, %r132;
	setp.lt.s32 	%p27, %r112, %r65;
	max.s32 	%r113, %r131, %r132;
	setp.ge.s32 	%p28, %r113, %r29;
	or.pred  	%p29, %p27, %p28;
	@%p29 bra 	$L__BB0_39;
	add.s32 	%r114, %r58, %r132;
	add.s32 	%r115, %r59, %r132;
	shl.b32 	%r116, %r115, 3;
	mov.u32 	%r117, sharedMem;
	add.s32 	%r118, %r117, %r116;
	ld.shared.f64 	%fd22, [%r118];
	mul.wide.s32 	%rd11, %r114, 8;
	add.s64 	%rd12, %rd1, %rd11;
	st.global.f64 	[%rd12], %fd22;
$L__BB0_39:
	add.s32 	%r132, %r132, %r3;
	setp.lt.s32 	%p30, %r132, %r8;
	@%p30 bra 	$L__BB0_37;
$L__BB0_40:
	add.s32 	%r131, %r131, %r1;
	setp.lt.s32 	%p31, %r131, %r7;
	@%p31 bra 	$L__BB0_35;
$L__BB0_41:
	ret;

}


// ===== COMPILED SASS (sm_100) =====

	.target	sm_100

	.elftype	@"ET_EXEC"


//--------------------- .note.nv.tkinfo           --------------------------
	.section	.note.nv.tkinfo,"",@"SHT_NOTE"
	.sectionflags	@"SHF_NOTE_NV_TKINFO"
	.tkinfo
        /*0018*/ 	.word	0x00000002
        /*0030*/ 	.string	""
        /*0030*/ 	.string	"ptxas"
        /*0030*/ 	.string	"Cuda compilation tools, release 13.0, V13.0.88"
        /*0030*/ 	.string	"Build cuda_13.0.r13.0/compiler.36424714_0"
        /*0030*/ 	.string	"-arch sm_100 -m 64 "



//--------------------- .note.nv.cuinfo           --------------------------
	.section	.note.nv.cuinfo,"",@"SHT_NOTE"
	.sectionflags	@"SHF_NOTE_NV_CUINFO"
        /*0018*/ 	.short	0x0002
        /*001a*/ 	.short	0x0064
        /*001c*/ 	.short	0x0082
	.zero		2


//--------------------- .nv.info                  --------------------------
	.section	.nv.info,"",@"SHT_CUDA_INFO"
	.align	4


	//----- nvinfo : EIATTR_REGCOUNT
	.align		4
        /*0000*/ 	.byte	0x04, 0x2f
        /*0002*/ 	.short	(.L_1 - .L_0)
	.align		4
.L_0:
        /*0004*/ 	.word	index@(_Z12jacobiMethodPdS_iidid)
        /*0008*/ 	.word	0x0000001a


	//----- nvinfo : EIATTR_FRAME_SIZE
	.align		4
.L_1:
        /*000c*/ 	.byte	0x04, 0x11
        /*000e*/ 	.short	(.L_3 - .L_2)
	.align		4
.L_2:
        /*0010*/ 	.word	index@(_Z12jacobiMethodPdS_iidid)
        /*0014*/ 	.word	0x00000000


	//----- nvinfo : EIATTR_MIN_STACK_SIZE
	.align		4
.L_3:
        /*0018*/ 	.byte	0x04, 0x12
        /*001a*/ 	.short	(.L_5 - .L_4)
	.align		4
.L_4:
        /*001c*/ 	.word	index@(_Z12jacobiMethodPdS_iidid)
        /*0020*/ 	.word	0x00000000
.L_5:


//--------------------- .nv.compat                --------------------------
	.section	.nv.compat,"",@"SHT_CUDA_COMPAT_INFO"
	.align	4
        /*0000*/ 	.byte	0x02, 0x09, 0x00, 0x00, 0x02, 0x02, 0x01, 0x00, 0x02, 0x05, 0x05, 0x00, 0x03, 0x07, 0x01, 0x01
        /*0010*/ 	.byte	0x02, 0x03, 0x00, 0x00, 0x02, 0x06, 0x01, 0x00, 0x04, 0x0b, 0x08, 0x00, 0x01, 0x00, 0x00, 0x00
        /*0020*/ 	.byte	0x00, 0x00, 0x00, 0x00


//--------------------- .nv.info._Z12jacobiMethodPdS_iidid --------------------------
	.section	.nv.info._Z12jacobiMethodPdS_iidid,"",@"SHT_CUDA_INFO"
	.sectionflags	@""
	.align	4


	//----- nvinfo : EIATTR_CUDA_API_VERSION
	.align		4
        /*0000*/ 	.byte	0x04, 0x37
        /*0002*/ 	.short	(.L_7 - .L_6)
.L_6:
        /*0004*/ 	.word	0x00000082


	//----- nvinfo : EIATTR_KPARAM_INFO
	.align		4
.L_7:
        /*0008*/ 	.byte	0x04, 0x17
        /*000a*/ 	.short	(.L_9 - .L_8)
.L_8:
        /*000c*/ 	.word	0x00000000
        /*0010*/ 	.short	0x0006
        /*0012*/ 	.short	0x0028
        /*0014*/ 	.byte	0x00, 0xf0, 0x21, 0x00


	//----- nvinfo : EIATTR_KPARAM_INFO
	.align		4
.L_9:
        /*0018*/ 	.byte	0x04, 0x17
        /*001a*/ 	.short	(.L_11 - .L_10)
.L_10:
        /*001c*/ 	.word	0x00000000
        /*0020*/ 	.short	0x0005
        /*0022*/ 	.short	0x0020
        /*0024*/ 	.byte	0x00, 0xf0, 0x11, 0x00


	//----- nvinfo : EIATTR_KPARAM_INFO
	.align		4
.L_11:
        /*0028*/ 	.byte	0x04, 0x17
        /*002a*/ 	.short	(.L_13 - .L_12)
.L_12:
        /*002c*/ 	.word	0x00000000
        /*0030*/ 	.short	0x0004
        /*0032*/ 	.short	0x0018
        /*0034*/ 	.byte	0x00, 0xf0, 0x21, 0x00


	//----- nvinfo : EIATTR_KPARAM_INFO
	.align		4
.L_13:
        /*0038*/ 	.byte	0x04, 0x17
        /*003a*/ 	.short	(.L_15 - .L_14)
.L_14:
        /*003c*/ 	.word	0x00000000
        /*0040*/ 	.short	0x0003
        /*0042*/ 	.short	0x0014
        /*0044*/ 	.byte	0x00, 0xf0, 0x11, 0x00


	//----- nvinfo : EIATTR_KPARAM_INFO
	.align		4
.L_15:
        /*0048*/ 	.byte	0x04, 0x17
        /*004a*/ 	.short	(.L_17 - .L_16)
.L_16:
        /*004c*/ 	.word	0x00000000
        /*0050*/ 	.short	0x0002
        /*0052*/ 	.short	0x0010
        /*0054*/ 	.byte	0x00, 0xf0, 0x11, 0x00


	//----- nvinfo : EIATTR_KPARAM_INFO
	.align		4
.L_17:
        /*0058*/ 	.byte	0x04, 0x17
        /*005a*/ 	.short	(.L_19 - .L_18)
.L_18:
        /*005c*/ 	.word	0x00000000
        /*0060*/ 	.short	0x0001
        /*0062*/ 	.short	0x0008
        /*0064*/ 	.byte	0x00, 0xf5, 0x21, 0x00


	//----- nvinfo : EIATTR_KPARAM_INFO
	.align		4
.L_19:
        /*0068*/ 	.byte	0x04, 0x17
        /*006a*/ 	.short	(.L_21 - .L_20)
.L_20:
        /*006c*/ 	.word	0x00000000
        /*0070*/ 	.short	0x0000
        /*0072*/ 	.short	0x0000
        /*0074*/ 	.byte	0x00, 0xf5, 0x21, 0x00


	//----- nvinfo : EIATTR_SPARSE_MMA_MASK
	.align		4
.L_21:
        /*0078*/ 	.byte	0x03, 0x50
        /*007a*/ 	.short	0x0000


	//----- nvinfo : EIATTR_MAXREG_COUNT
	.align		4
        /*007c*/ 	.byte	0x03, 0x1b
        /*007e*/ 	.short	0x00ff


	//----- nvinfo : EIATTR_NUM_BARRIERS
	.align		4
        /*0080*/ 	.byte	0x02, 0x4c
        /*0082*/ 	.byte	0x01
	.zero		1


	//----- nvinfo : EIATTR_MERCURY_ISA_VERSION
	.align		4
        /*0084*/ 	.byte	0x03, 0x5f
        /*0086*/ 	.short	0x0101


	//----- nvinfo : EIATTR_VRC_CTA_INIT_COUNT
	.align		4
        /*0088*/ 	.byte	0x02, 0x4a
	.zero		1
	.zero		1


	//----- nvinfo : EIATTR_EXIT_INSTR_OFFSETS
	.align		4
        /*008c*/ 	.byte	0x04, 0x1c
        /*008e*/ 	.short	(.L_23 - .L_22)


	//   ....[0]....
.L_22:
        /*0090*/ 	.word	0x00000bb0


	//   ....[1]....
        /*0094*/ 	.word	0x00000e30


	//----- nvinfo : EIATTR_CRS_STACK_SIZE
	.align		4
.L_23:
        /*0098*/ 	.byte	0x04, 0x1e
        /*009a*/ 	.short	(.L_25 - .L_24)
.L_24:
        /*009c*/ 	.word	0x00000000


	//----- nvinfo : EIATTR_CBANK_PARAM_SIZE
	.align		4
.L_25:
        /*00a0*/ 	.byte	0x03, 0x19
        /*00a2*/ 	.short	0x0030


	//----- nvinfo : EIATTR_PARAM_CBANK
	.align		4
        /*00a4*/ 	.byte	0x04, 0x0a
        /*00a6*/ 	.short	(.L_27 - .L_26)
	.align		4
.L_26:
        /*00a8*/ 	.word	index@(.nv.constant0._Z12jacobiMethodPdS_iidid)
        /*00ac*/ 	.short	0x0380
        /*00ae*/ 	.short	0x0030


	//----- nvinfo : EIATTR_SW_WAR
	.align		4
.L_27:
        /*00b0*/ 	.byte	0x04, 0x36
        /*00b2*/ 	.short	(.L_29 - .L_28)
.L_28:
        /*00b4*/ 	.word	0x00000008
.L_29:


//--------------------- .nv.callgraph             --------------------------
	.section	.nv.callgraph,"",@"SHT_CUDA_CALLGRAPH"
	.align	4
	.sectionentsize	8
	.align		4
        /*0000*/ 	.word	0x00000000
	.align		4
        /*0004*/ 	.word	0xffffffff
	.align		4
        /*0008*/ 	.word	0x00000000
	.align		4
        /*000c*/ 	.word	0xfffffffe
	.align		4
        /*0010*/ 	.word	0x00000000
	.align		4
        /*0014*/ 	.word	0xfffffffd
	.align		4
        /*0018*/ 	.word	0x00000000
	.align		4
        /*001c*/ 	.word	0xfffffffc


//--------------------- .text._Z12jacobiMethodPdS_iidid --------------------------
	.section	.text._Z12jacobiMethodPdS_iidid,"ax",@progbits
	.align	128
        .global         _Z12jacobiMethodPdS_iidid
        .type           _Z12jacobiMethodPdS_iidid,@function
        .size           _Z12jacobiMethodPdS_iidid,(.L_x_27 - _Z12jacobiMethodPdS_iidid)
        .other          _Z12jacobiMethodPdS_iidid,@"STO_CUDA_ENTRY STV_DEFAULT"
_Z12jacobiMethodPdS_iidid:
.text._Z12jacobiMethodPdS_iidid:
[----:B------:R-:W-:Y:S01]  /*0000*/  LDC R1, c[0x0][0x37c] ;  /* 0x0000df00ff017b82 */ /* 0x000fe20000000800 */
[----:B------:R-:W0:Y:S01]  /*0010*/  S2R R6, SR_TID.X ;  /* 0x0000000000067919 */ /* 0x000e220000002100 */
[----:B------:R-:W1:Y:S06]  /*0020*/  LDCU UR20, c[0x0][0x360] ;  /* 0x00006c00ff1477ac */ /* 0x000e6c0008000800 */
[----:B------:R-:W2:Y:S01]  /*0030*/  S2UR UR5, SR_CTAID.X ;  /* 0x00000000000579c3 */ /* 0x000ea20000002500 */
[----:B------:R-:W-:Y:S01]  /*0040*/  BSSY.RECONVERGENT B0, `(.L_x_0) ;  /* 0x000003f000007945 */ /* 0x000fe20003800200 */
[----:B------:R-:W3:Y:S01]  /*0050*/  S2R R0, SR_TID.Y ;  /* 0x0000000000007919 */ /* 0x000ee20000002200 */
[----:B------:R-:W1:Y:S01]  /*0060*/  LDCU UR9, c[0x0][0x3a0] ;  /* 0x00007400ff0977ac */ /* 0x000e620008000800 */
[----:B------:R-:W4:Y:S04]  /*0070*/  LDCU UR21, c[0x0][0x364] ;  /* 0x00006c80ff1577ac */ /* 0x000f280008000800 */
[----:B------:R-:W5:Y:S01]  /*0080*/  S2UR UR6, SR_CTAID.Y ;  /* 0x00000000000679c3 */ /* 0x000f620000002600 */
[----:B------:R-:W0:Y:S01]  /*0090*/  LDCU.64 UR18, c[0x0][0x358] ;  /* 0x00006b00ff1277ac */ /* 0x000e220008000a00 */
[----:B-1----:R-:W-:-:S02]  /*00a0*/  ULEA UR13, UR9, UR20, 0x1 ;  /* 0x00000014090d7291 */ /* 0x002fc4000f8e08ff */
[----:B--2---:R-:W-:Y:S02]  /*00b0*/  UIMAD UR5, UR5, UR20, URZ ;  /* 0x00000014050572a4 */ /* 0x004fe4000f8e02ff */
[----:B----4-:R-:W-:Y:S02]  /*00c0*/  ULEA UR14, UR9, UR21, 0x1 ;  /* 0x00000015090e7291 */ /* 0x010fe4000f8e08ff */
[----:B0-----:R-:W-:Y:S02]  /*00d0*/  ISETP.GE.AND P0, PT, R6, UR13, PT ;  /* 0x0000000d06007c0c */ /* 0x001fe4000bf06270 */
[----:B------:R-:W-:Y:S02]  /*00e0*/  UIMAD UR7, UR13, UR14, URZ ;  /* 0x0000000e0d0772a4 */ /* 0x000fe4000f8e02ff */
[----:B-----5:R-:W-:-:S09]  /*00f0*/  UIMAD UR6, UR6, UR21, URZ ;  /* 0x00000015060672a4 */ /* 0x020fd2000f8e02ff */
[----:B---3--:R-:W-:Y:S05]  /*0100*/  @P0 BRA `(.L_x_1) ;  /* 0x0000000000c80947 */ /* 0x008fea0003800000 */
[----:B------:R-:W0:Y:S01]  /*0110*/  LDC.64 R8, c[0x0][0x390] ;  /* 0x0000e400ff087b82 */ /* 0x000e220000000a00 */
[----:B------:R-:W-:Y:S02]  /*0120*/  IMAD.U32 R2, RZ, RZ, UR9 ;  /* 0x00000009ff027e24 */ /* 0x000fe4000f8e00ff */
[----:B------:R-:W-:-:S03]  /*0130*/  IMAD.MOV.U32 R7, RZ, RZ, R6 ;  /* 0x000000ffff077224 */ /* 0x000fc600078e0006 */
[C---:B------:R-:W-:Y:S01]  /*0140*/  IADD3 R10, PT, PT, -R2.reuse, UR6, RZ ;  /* 0x00000006020a7c10 */ /* 0x040fe2000fffe1ff */
[----:B0-----:R-:W-:Y:S01]  /*0150*/  IMAD R8, R9, R8, RZ ;  /* 0x0000000809087224 */ /* 0x001fe200078e02ff */
[----:B------:R-:W-:-:S07]  /*0160*/  IADD3 R9, PT, PT, -R2, UR5, RZ ;  /* 0x0000000502097c10 */ /* 0x000fce000fffe1ff */
.L_x_5:
[----:B------:R-:W-:Y:S01]  /*0170*/  ISETP.GE.AND P0, PT, R0, UR14, PT ;  /* 0x0000000e00007c0c */ /* 0x000fe2000bf06270 */
[----:B------:R-:W-:-:S12]  /*0180*/  BSSY.RECONVERGENT B1, `(.L_x_2) ;  /* 0x0000027000017945 */ /* 0x000fd80003800200 */
[----:B------:R-:W-:Y:S05]  /*0190*/  @P0 BRA `(.L_x_3) ;  /* 0x0000000000940947 */ /* 0x000fea0003800000 */
[----:B------:R-:W0:Y:S01]  /*01a0*/  LDCU UR4, c[0x0][0x390] ;  /* 0x00007200ff0477ac */ /* 0x000e220008000800 */
[----:B------:R-:W-:Y:S01]  /*01b0*/  IADD3 R2, PT, PT, R10, R7, RZ ;  /* 0x000000070a027210 */ /* 0x000fe20007ffe0ff */
[----:B------:R-:W-:Y:S02]  /*01c0*/  IMAD R11, R7, UR13, RZ ;  /* 0x0000000d070b7c24 */ /* 0x000fe4000f8e02ff */
[----:B------:R-:W-:Y:S02]  /*01d0*/  IMAD.MOV.U32 R12, RZ, RZ, R0 ;  /* 0x000000ffff0c7224 */ /* 0x000fe400078e0000 */
[----:B0-----:R-:W-:-:S07]  /*01e0*/  IMAD R13, R2, UR4, R9 ;  /* 0x00000004020d7c24 */ /* 0x001fce000f8e0209 */
.L_x_4:
[----:B------:R-:W0:Y:S01]  /*01f0*/  LDC.64 R2, c[0x0][0x380] ;  /* 0x0000e000ff027b82 */ /* 0x000e220000000a00 */
[----:B------:R-:W-:-:S05]  /*0200*/  IMAD.IADD R15, R13, 0x1, R12 ;  /* 0x000000010d0f7824 */ /* 0x000fca00078e020c */
[C---:B------:R-:W-:Y:S02]  /*0210*/  ISETP.GE.AND P0, PT, R15.reuse, R8, PT ;  /* 0x000000080f00720c */ /* 0x040fe40003f06270 */
[----:B------:R-:W1:Y:S02]  /*0220*/  LDC.64 R4, c[0x0][0x388] ;  /* 0x0000e200ff047b82 */ /* 0x000e640000000a00 */
[----:B------:R-:W-:-:S13]  /*0230*/  ISETP.LT.OR P0, PT, R15, RZ, P0 ;  /* 0x000000ff0f00720c */ /* 0x000fda0000701670 */
[----:B0-----:R-:W-:-:S06]  /*0240*/  @!P0 IMAD.WIDE.U32 R2, R15, 0x8, R2 ;  /* 0x000000080f028825 */ /* 0x001fcc00078e0002 */
[----:B------:R-:W2:Y:S01]  /*0250*/  @!P0 LDG.E.64 R2, desc[UR18][R2.64] ;  /* 0x0000001202028981 */ /* 0x000ea2000c1e1b00 */
[----:B-1----:R-:W-:-:S06]  /*0260*/  @!P0 IMAD.WIDE.U32 R4, R15, 0x8, R4 ;  /* 0x000000080f048825 */ /* 0x002fcc00078e0004 */
[----:B------:R-:W3:Y:S01]  /*0270*/  @!P0 LDG.E.64 R4, desc[UR18][R4.64] ;  /* 0x0000001204048981 */ /* 0x000ee2000c1e1b00 */
[----:B------:R-:W0:Y:S01]  /*0280*/  S2UR UR8, SR_CgaCtaId ;  /* 0x00000000000879c3 */ /* 0x000e220000008800 */
[----:B------:R-:W-:Y:S01]  /*0290*/  UMOV UR4, 0x400 ;  /* 0x0000040000047882 */ /* 0x000fe20000000000 */
[----:B------:R-:W-:Y:S01]  /*02a0*/  IADD3 R14, PT, PT, R11, R12, RZ ;  /* 0x0000000c0b0e7210 */ /* 0x000fe20007ffe0ff */
[----:B------:R-:W-:Y:S02]  /*02b0*/  IMAD.U32 R17, RZ, RZ, UR7 ;  /* 0x00000007ff117e24 */ /* 0x000fe4000f8e00ff */
[----:B------:R-:W-:Y:S01]  /*02c0*/  IMAD.U32 R18, RZ, RZ, UR7 ;  /* 0x00000007ff127e24 */ /* 0x000fe2000f8e00ff */
[----:B------:R-:W-:Y:S01]  /*02d0*/  MOV R21, UR7 ;  /* 0x0000000700157c02 */ /* 0x000fe20008000f00 */
[----:B0-----:R-:W-:-:S06]  /*02e0*/  ULEA UR4, UR8, UR4, 0x18 ;  /* 0x0000000408047291 */ /* 0x001fcc000f8ec0ff */
[----:B------:R-:W-:-:S04]  /*02f0*/  @!P0 IMAD.U32 R19, RZ, RZ, UR4 ;  /* 0x00000004ff138e24 */ /* 0x000fc8000f8e00ff */
[----:B------:R-:W-:Y:S01]  /*0300*/  @!P0 IMAD R15, R14, 0x8, R19 ;  /* 0x000000080e0f8824 */ /* 0x000fe200078e0213 */
[----:B------:R-:W-:-:S05]  /*0310*/  @P0 MOV R19, UR4 ;  /* 0x0000000400130c02 */ /* 0x000fca0008000f00 */
[--C-:B------:R-:W-:Y:S02]  /*0320*/  @P0 IMAD R16, R14, 0x8, R19.reuse ;  /* 0x000000080e100824 */ /* 0x100fe400078e0213 */
[----:B------:R-:W-:Y:S01]  /*0330*/  IMAD R14, R17, 0x2, R14 ;  /* 0x00000002110e7824 */ /* 0x000fe200078e020e */
[----:B------:R-:W-:Y:S01]  /*0340*/  @!P0 LEA R17, R18, R15, 0x3 ;  /* 0x0000000f12118211 */ /* 0x000fe200078e18ff */
[----:B------:R-:W-:Y:S02]  /*0350*/  @P0 IMAD R18, R21, 0x8, R16 ;  /* 0x0000000815120824 */ /* 0x000fe400078e0210 */
[----:B------:R-:W-:Y:S01]  /*0360*/  IMAD R14, R14, 0x8, R19 ;  /* 0x000000080e0e7824 */ /* 0x000fe200078e0213 */
[----:B------:R-:W-:Y:S01]  /*0370*/  IADD3 R12, PT, PT, R12, UR21, RZ ;  /* 0x000000150c0c7c10 */ /* 0x000fe2000fffe0ff */
[----:B--2---:R0:W-:Y:S04]  /*0380*/  @!P0 STS.64 [R15], R2 ;  /* 0x000000020f008388 */ /* 0x0041e80000000a00 */
[----:B---3--:R0:W-:Y:S04]  /*0390*/  @!P0 STS.64 [R17], R4 ;  /* 0x0000000411008388 */ /* 0x0081e80000000a00 */
[----:B------:R0:W-:Y:S04]  /*03a0*/  @P0 STS.64 [R16], RZ ;  /* 0x000000ff10000388 */ /* 0x0001e80000000a00 */
[----:B------:R0:W-:Y:S04]  /*03b0*/  @P0 STS.64 [R18], RZ ;  /* 0x000000ff12000388 */ /* 0x0001e80000000a00 */
[----:B------:R0:W-:Y:S01]  /*03c0*/  STS.64 [R14], RZ ;  /* 0x000000ff0e007388 */ /* 0x0001e20000000a00 */
[----:B------:R-:W-:-:S13]  /*03d0*/  ISETP.GE.AND P0, PT, R12, UR14, PT ;  /* 0x0000000e0c007c0c */ /* 0x000fda000bf06270 */
[----:B0-----:R-:W-:Y:S05]  /*03e0*/  @!P0 BRA `(.L_x_4) ;  /* 0xfffffffc00808947 */ /* 0x001fea000383ffff */
.L_x_3:
[----:B------:R-:W-:Y:S05]  /*03f0*/  BSYNC.RECONVERGENT B1 ;  /* 0x0000000000017941 */ /* 0x000fea0003800200 */
.L_x_2:
[----:B------:R-:W-:-:S05]  /*0400*/  VIADD R7, R7, UR20 ;  /* 0x0000001407077c36 */ /* 0x000fca0008000000 */
[----:B------:R-:W-:-:S13]  /*0410*/  ISETP.GE.AND P0, PT, R7, UR13, PT ;  /* 0x0000000d07007c0c */ /* 0x000fda000bf06270 */
[----:B------:R-:W-:Y:S05]  /*0420*/  @!P0 BRA `(.L_x_5) ;  /* 0xfffffffc00508947 */ /* 0x000fea000383ffff */
.L_x_1:
[----:B------:R-:W-:Y:S05]  /*0430*/  BSYNC.RECONVERGENT B0 ;  /* 0x0000000000007941 */ /* 0x000fea0003800200 */
.L_x_0:
[----:B------:R-:W0:Y:S02]  /*0440*/  LDCU UR11, c[0x0][0x3a0] ;  /* 0x00007400ff0b77ac */ /* 0x000e240008000800 */
[----:B0-----:R-:W-:Y:S01]  /*0450*/  UISETP.GE.AND UP0, UPT, UR11, 0x1, UPT ;  /* 0x000000010b00788c */ /* 0x001fe2000bf06270 */
[----:B------:R-:W-:Y:S08]  /*0460*/  BAR.SYNC.DEFER_BLOCKING 0x0 ;  /* 0x0000000000007b1d */ /* 0x000ff00000010000 */
[----:B------:R-:W-:Y:S05]  /*0470*/  BRA.U !UP0, `(.L_x_6) ;  /* 0x0000000508c87547 */ /* 0x000fea000b800000 */
[----:B------:R-:W0:Y:S01]  /*0480*/  LDC.64 R2, c[0x0][0x398] ;  /* 0x0000e600ff027b82 */ /* 0x000e220000000a00 */
[----:B------:R-:W1:Y:S01]  /*0490*/  LDCU.64 UR8, c[0x0][0x390] ;  /* 0x00007200ff0877ac */ /* 0x000e620008000a00 */
[----:B------:R-:W-:Y:S01]  /*04a0*/  IMAD.SHL.U32 R7, R0, 0x8, RZ ;  /* 0x0000000800077824 */ /* 0x000fe200078e00ff */
[----:B------:R-:W-:Y:S02]  /*04b0*/  ULEA UR14, UR11, UR21, 0x1 ;  /* 0x000000150b0e7291 */ /* 0x000fe4000f8e08ff */
[----:B------:R-:W-:Y:S02]  /*04c0*/  USHF.L.U32 UR10, UR11, 0x4, URZ ;  /* 0x000000040b0a7899 */ /* 0x000fe400080006ff */
[----:B------:R-:W-:Y:S01]  /*04d0*/  USHF.L.U32 UR15, UR14, 0x1, URZ ;  /* 0x000000010e0f7899 */ /* 0x000fe200080006ff */
[----:B------:R-:W-:Y:S01]  /*04e0*/  UMOV UR4, URZ ;  /* 0x000000ff00047c82 */ /* 0x000fe20008000000 */
[----:B-1----:R-:W-:Y:S02]  /*04f0*/  UIADD3 UR8, UPT, UPT, UR8, -0x1, URZ ;  /* 0xffffffff08087890 */ /* 0x002fe4000fffe0ff */
[----:B------:R-:W-:Y:S01]  /*0500*/  UIADD3 UR9, UPT, UPT, UR9, -0x1, URZ ;  /* 0xffffffff09097890 */ /* 0x000fe2000fffe0ff */
[----:B0-----:R-:W-:-:S08]  /*0510*/  DMUL R2, R2, R2 ;  /* 0x0000000202027228 */ /* 0x001fd00000000000 */
[----:B------:R-:W-:-:S11]  /*0520*/  DMUL R2, R2, 0.25 ;  /* 0x3fd0000002027828 */ /* 0x000fd60000000000 */
.L_x_19:
[----:B------:R-:W-:Y:S01]  /*0530*/  ISETP.GE.AND P0, PT, R6, UR13, PT ;  /* 0x0000000d06007c0c */ /* 0x000fe2000bf06270 */
[----:B------:R-:W-:-:S12]  /*0540*/  BSSY.RECONVERGENT B0, `(.L_x_7) ;  /* 0x0000043000007945 */ /* 0x000fd80003800200 */
[----:B0-----:R-:W-:Y:S05]  /*0550*/  @P0 BRA `(.L_x_8) ;  /* 0x0000000400040947 */ /* 0x001fea0003800000 */
[----:B------:R-:W-:-:S07]  /*0560*/  MOV R12, R6 ;  /* 0x00000006000c7202 */ /* 0x000fce0000000f00 */
.L_x_12:
[----:B------:R-:W-:Y:S01]  /*0570*/  ISETP.GE.AND P0, PT, R0, UR14, PT ;  /* 0x0000000e00007c0c */ /* 0x000fe2000bf06270 */
[----:B------:R-:W-:-:S12]  /*0580*/  BSSY.RECONVERGENT B1, `(.L_x_9) ;  /* 0x000003b000017945 */ /* 0x000fd80003800200 */
[----:B------:R-:W-:Y:S05]  /*0590*/  @P0 BRA `(.L_x_10) ;  /* 0x0000000000e40947 */ /* 0x000fea0003800000 */
[----:B------:R-:W0:Y:S01]  /*05a0*/  S2UR UR12, SR_CgaCtaId ;  /* 0x00000000000c79c3 */ /* 0x000e220000008800 */
[----:B------:R-:W1:Y:S01]  /*05b0*/  LDCU UR22, c[0x0][0x394] ;  /* 0x00007280ff1677ac */ /* 0x000e620008000800 */
[----:B------:R-:W-:Y:S02]  /*05c0*/  IMAD.U32 R8, RZ, RZ, UR21 ;  /* 0x00000015ff087e24 */ /* 0x000fe4000f8e00ff */
[----:B------:R-:W-:Y:S01]  /*05d0*/  VIADD R4, R12, UR21 ;  /* 0x000000150c047c36 */ /* 0x000fe20008000000 */
[----:B------:R-:W-:Y:S01]  /*05e0*/  USHF.L.U32 UR16, UR13, 0x3, URZ ;  /* 0x000000030d107899 */ /* 0x000fe200080006ff */
[----:B------:R-:W-:Y:S01]  /*05f0*/  IMAD R5, R8, -0x8, R7 ;  /* 0xfffffff808057824 */ /* 0x000fe200078e0207 */
[----:B------:R-:W-:Y:S01]  /*0600*/  UIADD3 UR17, UPT, UPT, UR14, -UR7, URZ ;  /* 0x800000070e117290 */ /* 0x000fe2000fffe0ff */
[----:B------:R-:W-:Y:S01]  /*0610*/  IADD3 R8, PT, PT, R12, UR15, RZ ;  /* 0x0000000f0c087c10 */ /* 0x000fe2000fffe0ff */
[----:B------:R-:W-:Y:S01]  /*0620*/  UMOV UR11, 0x400 ;  /* 0x00000400000b7882 */ /* 0x000fe20000000000 */
[----:B------:R-:W-:Y:S01]  /*0630*/  LEA R4, R4, UR10, 0x3 ;  /* 0x0000000a04047c11 */ /* 0x000fe2000f8e18ff */
[----:B------:R-:W-:-:S02]  /*0640*/  VIADD R5, R5, -UR10 ;  /* 0x8000000a05057c36 */ /* 0x000fc40008000000 */
[--C-:B------:R-:W-:Y:S01]  /*0650*/  IMAD R15, R8, UR16, R7.reuse ;  /* 0x00000010080f7c24 */ /* 0x100fe2000f8e0207 */
[----:B------:R-:W-:Y:S01]  /*0660*/  MOV R8, UR17 ;  /* 0x0000001100087c02 */ /* 0x000fe20008000f00 */
[----:B------:R-:W-:Y:S02]  /*0670*/  VIADD R10, R0, 0x1 ;  /* 0x00000001000a7836 */ /* 0x000fe40000000000 */
[----:B------:R-:W-:Y:S02]  /*0680*/  IMAD R13, R12, UR16, R7 ;  /* 0x000000100c0d7c24 */ /* 0x000fe4000f8e0207 */
[----:B-1----:R-:W-:Y:S02]  /*0690*/  VIADD R14, R0, -UR22 ;  /* 0x80000016000e7c36 */ /* 0x002fe40008000000 */
[C---:B------:R-:W-:Y:S02]  /*06a0*/  IMAD R11, R4.reuse, UR13, R5 ;  /* 0x0000000d040b7c24 */ /* 0x040fe4000f8e0205 */
[----:B------:R-:W-:Y:S01]  /*06b0*/  IMAD R17, R4, UR13, R7 ;  /* 0x0000000d04117c24 */ /* 0x000fe2000f8e0207 */
[----:B0-----:R-:W-:Y:S01]  /*06c0*/  ULEA UR11, UR12, UR11, 0x18 ;  /* 0x0000000b0c0b7291 */ /* 0x001fe2000f8ec0ff */
[----:B------:R-:W-:-:S05]  /*06d0*/  IMAD R19, R8, 0x8, R15 ;  /* 0x0000000808137824 */ /* 0x000fca00078e020f */
[----:B------:R-:W-:-:S07]  /*06e0*/  MOV R16, UR11 ;  /* 0x0000000b00107c02 */ /* 0x000fce0008000f00 */
.L_x_11:
[C---:B------:R-:W-:Y:S01]  /*06f0*/  ISETP.GE.AND P0, PT, R12.reuse, 0x2, PT ;  /* 0x000000020c00780c */ /* 0x040fe20003f06270 */
[--C-:B------:R-:W-:Y:S01]  /*0700*/  IMAD.IADD R21, R15, 0x1, R16.reuse ;  /* 0x000000010f157824 */ /* 0x100fe200078e0210 */
[----:B------:R-:W-:Y:S02]  /*0710*/  ISETP.GE.AND P1, PT, R12, UR8, PT ;  /* 0x000000080c007c0c */ /* 0x000fe4000bf26270 */
[----:B------:R-:W-:Y:S01]  /*0720*/  CS2R R4, SRZ ;  /* 0x0000000000047805 */ /* 0x000fe2000001ff00 */
[C---:B------:R-:W-:Y:S01]  /*0730*/  VIADD R22, R10.reuse, 0xffffffff ;  /* 0xffffffff0a167836 */ /* 0x040fe20000000000 */
[----:B------:R-:W-:Y:S01]  /*0740*/  STS.64 [R21], RZ ;  /* 0x000000ff15007388 */ /* 0x000fe20000000a00 */
[----:B------:R-:W-:Y:S02]  /*0750*/  IMAD.IADD R23, R17, 0x1, R16 ;  /* 0x0000000111177824 */ /* 0x000fe400078e0210 */
[----:B------:R-:W-:-:S04]  /*0760*/  VIADD R10, R10, UR21 ;  /* 0x000000150a0a7c36 */ /* 0x000fc80008000000 */
[----:B------:R-:W-:Y:S02]  /*0770*/  @P0 IMAD.IADD R18, R11, 0x1, R16 ;  /* 0x000000010b120824 */ /* 0x000fe400078e0210 */
[----:B------:R-:W-:-:S03]  /*0780*/  @!P1 IADD3 R20, PT, PT, R19, R16, RZ ;  /* 0x0000001013149210 */ /* 0x000fc60007ffe0ff */
[----:B------:R-:W0:Y:S02]  /*0790*/  @P0 LDS.64 R8, [R18] ;  /* 0x0000000012080984 */ /* 0x000e240000000a00 */
[----:B0-----:R-:W-:-:S07]  /*07a0*/  @P0 DFMA R4, R8, 0.25, RZ ;  /* 0x3fd000000804082b */ /* 0x001fce00000000ff */
[----:B------:R-:W-:Y:S01]  /*07b0*/  @P0 STS.64 [R21], R4 ;  /* 0x0000000415000388 */ /* 0x000fe20000000a00 */
[----:B------:R-:W-:-:S03]  /*07c0*/  ISETP.GE.AND P0, PT, R22, 0x2, PT ;  /* 0x000000021600780c */ /* 0x000fc60003f06270 */
[----:B------:R0:W1:Y:S02]  /*07d0*/  @!P1 LDS.64 R8, [R20] ;  /* 0x0000000014089984 */ /* 0x0000640000000a00 */
[----:B0-----:R-:W-:Y:S01]  /*07e0*/  VIADD R20, R10, 0xffffffff ;  /* 0xffffffff0a147836 */ /* 0x001fe20000000000 */
[----:B-1----:R-:W-:-:S07]  /*07f0*/  @!P1 DFMA R4, R8, 0.25, R4 ;  /* 0x3fd000000804982b */ /* 0x002fce0000000004 */
[----:B------:R-:W-:Y:S01]  /*0800*/  @!P1 STS.64 [R21], R4 ;  /* 0x0000000415009388 */ /* 0x000fe20000000a00 */
[----:B------:R-:W-:-:S03]  /*0810*/  ISETP.GE.AND P1, PT, R22, UR9, PT ;  /* 0x0000000916007c0c */ /* 0x000fc6000bf26270 */
[----:B------:R-:W0:Y:S02]  /*0820*/  @P0 LDS.64 R8, [R23+-0x8] ;  /* 0xfffff80017080984 */ /* 0x000e240000000a00 */
[----:B0-----:R-:W-:-:S07]  /*0830*/  @P0 DFMA R4, R8, 0.25, R4 ;  /* 0x3fd000000804082b */ /* 0x001fce0000000004 */
[----:B------:R-:W-:Y:S01]  /*0840*/  @P0 STS.64 [R21], R4 ;  /* 0x0000000415000388 */ /* 0x000fe20000000a00 */
[C---:B------:R-:W-:Y:S01]  /*0850*/  ISETP.NE.AND P0, PT, R14.reuse, -0x1, PT ;  /* 0xffffffff0e00780c */ /* 0x040fe20003f05270 */
[----:B------:R-:W-:Y:S02]  /*0860*/  VIADD R14, R14, UR21 ;  /* 0x000000150e0e7c36 */ /* 0x000fe40008000000 */
[----:B------:R0:W1:Y:S01]  /*0870*/  @!P1 LDS.64 R8, [R23+0x8] ;  /* 0x0000080017089984 */ /* 0x0000620000000a00 */
[----:B------:R-:W-:Y:S02]  /*0880*/  ISETP.EQ.OR P0, PT, R12, UR8, !P0 ;  /* 0x000000080c007c0c */ /* 0x000fe4000c702670 */
[----:B0-----:R-:W-:-:S11]  /*0890*/  MOV R23, UR21 ;  /* 0x0000001500177c02 */ /* 0x001fd60008000f00 */
[----:B------:R-:W-:Y:S01]  /*08a0*/  @!P0 IADD3 R18, PT, PT, R13, R16, RZ ;  /* 0x000000100d128210 */ /* 0x000fe20007ffe0ff */
[----:B------:R-:W-:Y:S01]  /*08b0*/  IMAD R16, R23, 0x8, R16 ;  /* 0x0000000817107824 */ /* 0x000fe200078e0210 */
[----:B-1----:R-:W-:-:S07]  /*08c0*/  @!P1 DFMA R4, R8, 0.25, R4 ;  /* 0x3fd000000804982b */ /* 0x002fce0000000004 */
[----:B------:R-:W-:Y:S04]  /*08d0*/  @!P1 STS.64 [R21], R4 ;  /* 0x0000000415009388 */ /* 0x000fe80000000a00 */
[----:B------:R-:W0:Y:S02]  /*08e0*/  @!P0 LDS.64 R8, [R18] ;  /* 0x0000000012088984 */ /* 0x000e240000000a00 */
[----:B0-----:R-:W-:-:S07]  /*08f0*/  @!P0 DFMA R8, R2, R8, R4 ;  /* 0x000000080208822b */ /* 0x001fce0000000004 */
[----:B------:R0:W-:Y:S01]  /*0900*/  @!P0 STS.64 [R21], R8 ;  /* 0x0000000815008388 */ /* 0x0001e20000000a00 */
[----:B------:R-:W-:-:S13]  /*0910*/  ISETP.GE.AND P0, PT, R20, UR14, PT ;  /* 0x0000000e14007c0c */ /* 0x000fda000bf06270 */
[----:B0-----:R-:W-:Y:S05]  /*0920*/  @!P0 BRA `(.L_x_11) ;  /* 0xfffffffc00708947 */ /* 0x001fea000383ffff */
.L_x_10:
[----:B------:R-:W-:Y:S05]  /*0930*/  BSYNC.RECONVERGENT B1 ;  /* 0x0000000000017941 */ /* 0x000fea0003800200 */
.L_x_9:
[----:B------:R-:W-:-:S04]  /*0940*/  IADD3 R12, PT, PT, R12, UR20, RZ ;  /* 0x000000140c0c7c10 */ /* 0x000fc8000fffe0ff */
[----:B------:R-:W-:-:S13]  /*0950*/  ISETP.GE.AND P0, PT, R12, UR13, PT ;  /* 0x0000000d0c007c0c */ /* 0x000fda000bf06270 */
[----:B------:R-:W-:Y:S05]  /*0960*/  @!P0 BRA `(.L_x_12) ;  /* 0xfffffffc00008947 */ /* 0x000fea000383ffff */
.L_x_8:
[----:B------:R-:W-:Y:S05]  /*0970*/  BSYNC.RECONVERGENT B0 ;  /* 0x0000000000007941 */ /* 0x000fea0003800200 */
.L_x_7:
[----:B------:R-:W-:Y:S01]  /*0980*/  BAR.SYNC.DEFER_BLOCKING 0x0 ;  /* 0x0000000000007b1d */ /* 0x000fe20000010000 */
[----:B------:R-:W-:-:S05]  /*0990*/  ISETP.GE.AND P0, PT, R6, UR13, PT ;  /* 0x0000000d06007c0c */ /* 0x000fca000bf06270 */
[----:B------:R-:W-:Y:S08]  /*09a0*/  BSSY.RECONVERGENT B0, `(.L_x_13) ;  /* 0x000001a000007945 */ /* 0x000ff00003800200 */
[----:B------:R-:W-:Y:S05]  /*09b0*/  @P0 BRA `(.L_x_14) ;  /* 0x0000000000600947 */ /* 0x000fea0003800000 */
[----:B------:R-:W-:-:S07]  /*09c0*/  IMAD.MOV.U32 R8, RZ, RZ, R6 ;  /* 0x000000ffff087224 */ /* 0x000fce00078e0006 */
.L_x_18:
[----:B------:R-:W-:Y:S01]  /*09d0*/  ISETP.GE.AND P0, PT, R0, UR14, PT ;  /* 0x0000000e00007c0c */ /* 0x000fe2000bf06270 */
[----:B------:R-:W-:-:S12]  /*09e0*/  BSSY.RECONVERGENT B1, `(.L_x_15) ;  /* 0x0000012000017945 */ /* 0x000fd80003800200 */
[----:B0-----:R-:W-:Y:S05]  /*09f0*/  @P0 BRA `(.L_x_16) ;  /* 0x0000000000400947 */ /* 0x001fea0003800000 */
[----:B------:R-:W0:Y:S01]  /*0a00*/  S2R R5, SR_CgaCtaId ;  /* 0x0000000000057919 */ /* 0x000e220000008800 */
[----:B------:R-:W-:Y:S01]  /*0a10*/  USHF.L.U32 UR11, UR7, 0x1, URZ ;  /* 0x00000001070b7899 */ /* 0x000fe200080006ff */
[----:B------:R-:W-:Y:S02]  /*0a20*/  MOV R4, 0x400 ;  /* 0x0000040000047802 */ /* 0x000fe40000000f00 */
[----:B------:R-:W-:-:S03]  /*0a30*/  MOV R9, R0 ;  /* 0x0000000000097202 */ /* 0x000fc60000000f00 */
[----:B------:R-:W-:-:S04]  /*0a40*/  IMAD.U32 R11, RZ, RZ, UR11 ;  /* 0x0000000bff0b7e24 */ /* 0x000fc8000f8e00ff */
[----:B------:R-:W-:Y:S01]  /*0a50*/  IMAD R12, R8, UR13, R11 ;  /* 0x0000000d080c7c24 */ /* 0x000fe2000f8e020b */
[----:B0-----:R-:W-:-:S07]  /*0a60*/  LEA R13, R5, R4, 0x18 ;  /* 0x00000004050d7211 */ /* 0x001fce00078ec0ff */
.L_x_17:
[----:B------:R-:W-:Y:S02]  /*0a70*/  IMAD.IADD R10, R12, 0x1, R9 ;  /* 0x000000010c0a7824 */ /* 0x000fe400078e0209 */
[----:B------:R-:W-:Y:S02]  /*0a80*/  VIADD R9, R9, UR21 ;  /* 0x0000001509097c36 */ /* 0x000fe40008000000 */
[C---:B0-----:R-:W-:Y:S01]  /*0a90*/  IMAD R4, R10.reuse, 0x8, R13 ;  /* 0x000000080a047824 */ /* 0x041fe200078e020d */
[----:B------:R-:W-:Y:S02]  /*0aa0*/  IADD3 R10, PT, PT, R10, -UR7, RZ ;  /* 0x800000070a0a7c10 */ /* 0x000fe4000fffe0ff */
[----:B------:R-:W-:-:S03]  /*0ab0*/  ISETP.GE.AND P0, PT, R9, UR14, PT ;  /* 0x0000000e09007c0c */ /* 0x000fc6000bf06270 */
[----:B------:R-:W0:Y:S01]  /*0ac0*/  LDS.64 R4, [R4] ;  /* 0x0000000004047984 */ /* 0x000e220000000a00 */
[----:B------:R-:W-:-:S05]  /*0ad0*/  IMAD R11, R10, 0x8, R13 ;  /* 0x000000080a0b7824 */ /* 0x000fca00078e020d */
[----:B0-----:R0:W-:Y:S04]  /*0ae0*/  STS.64 [R11], R4 ;  /* 0x000000040b007388 */ /* 0x0011e80000000a00 */
[----:B------:R-:W-:Y:S05]  /*0af0*/  @!P0 BRA `(.L_x_17) ;  /* 0xfffffffc00dc8947 */ /* 0x000fea000383ffff */
.L_x_16:
[----:B------:R-:W-:Y:S05]  /*0b00*/  BSYNC.RECONVERGENT B1 ;  /* 0x0000000000017941 */ /* 0x000fea0003800200 */
.L_x_15:
[----:B------:R-:W-:-:S04]  /*0b10*/  IADD3 R8, PT, PT, R8, UR20, RZ ;  /* 0x0000001408087c10 */ /* 0x000fc8000fffe0ff */
[----:B------:R-:W-:-:S13]  /*0b20*/  ISETP.GE.AND P0, PT, R8, UR13, PT ;  /* 0x0000000d08007c0c */ /* 0x000fda000bf06270 */
[----:B------:R-:W-:Y:S05]  /*0b30*/  @!P0 BRA `(.L_x_18) ;  /* 0xfffffffc00a48947 */ /* 0x000fea000383ffff */
.L_x_14:
[----:B------:R-:W-:Y:S05]  /*0b40*/  BSYNC.RECONVERGENT B0 ;  /* 0x0000000000007941 */ /* 0x000fea0003800200 */
.L_x_13:
[----:B------:R-:W1:Y:S01]  /*0b50*/  LDCU UR11, c[0x0][0x3a0] ;  /* 0x00007400ff0b77ac */ /* 0x000e620008000800 */
[----:B------:R-:W-:-:S04]  /*0b60*/  UIADD3 UR4, UPT, UPT, UR4, 0x1, URZ ;  /* 0x0000000104047890 */ /* 0x000fc8000fffe0ff */
[----:B-1----:R-:W-:Y:S01]  /*0b70*/  UISETP.NE.AND UP0, UPT, UR4, UR11, UPT ;  /* 0x0000000b0400728c */ /* 0x002fe2000bf05270 */
[----:B------:R-:W-:Y:S08]  /*0b80*/  BAR.SYNC.DEFER_BLOCKING 0x0 ;  /* 0x0000000000007b1d */ /* 0x000ff00000010000 */
[----:B------:R-:W-:Y:S05]  /*0b90*/  BRA.U UP0, `(.L_x_19) ;  /* 0xfffffff900647547 */ /* 0x000fea000b83ffff */
.L_x_6:
[----:B------:R-:W-:-:S13]  /*0ba0*/  ISETP.GE.AND P0, PT, R6, UR13, PT ;  /* 0x0000000d06007c0c */ /* 0x000fda000bf06270 */
[----:B------:R-:W-:Y:S05]  /*0bb0*/  @P0 EXIT ;  /* 0x000000000000094d */ /* 0x000fea0003800000 */
[----:B------:R-:W-:Y:S02]  /*0bc0*/  UIADD3 UR9, UPT, UPT, UR13, -UR11, URZ ;  /* 0x8000000b0d097290 */ /* 0x000fe4000fffe0ff */
[----:B------:R-:W-:Y:S02]  /*0bd0*/  UIADD3 UR6, UPT, UPT, UR6, -UR11, URZ ;  /* 0x8000000b06067290 */ /* 0x000fe4000fffe0ff */
[----:B------:R-:W-:Y:S02]  /*0be0*/  UIADD3 UR5, UPT, UPT, UR5, -UR11, URZ ;  /* 0x8000000b05057290 */ /* 0x000fe4000fffe0ff */
[----:B------:R-:W-:-:S12]  /*0bf0*/  USHF.L.U32 UR7, UR7, 0x1, URZ ;  /* 0x0000000107077899 */ /* 0x000fd800080006ff */
.L_x_25:
[----:B------:R-:W-:Y:S01]  /*0c00*/  ISETP.GE.AND P0, PT, R0, UR14, PT ;  /* 0x0000000e00007c0c */ /* 0x000fe2000bf06270 */
[----:B------:R-:W-:-:S12]  /*0c10*/  BSSY.RECONVERGENT B0, `(.L_x_20) ;  /* 0x000001e000007945 */ /* 0x000fd80003800200 */
[----:B0-2---:R-:W-:Y:S05]  /*0c20*/  @P0 BRA `(.L_x_21) ;  /* 0x0000000000700947 */ /* 0x005fea0003800000 */
[----:B0-----:R-:W0:Y:S01]  /*0c30*/  LDC R11, c[0x0][0x3a0] ;  /* 0x0000e800ff0b7b82 */ /* 0x001e220000000800 */
[----:B------:R-:W1:Y:S01]  /*0c40*/  LDCU UR4, c[0x0][0x390] ;  /* 0x00007200ff0477ac */ /* 0x000e620008000800 */
[----:B------:R-:W-:Y:S01]  /*0c50*/  MOV R9, UR7 ;  /* 0x0000000700097c02 */ /* 0x000fe20008000f00 */
[C---:B------:R-:W-:Y:S02]  /*0c60*/  VIADD R4, R6.reuse, UR6 ;  /* 0x0000000606047c36 */ /* 0x040fe40008000000 */
[----:B------:R-:W-:Y:S02]  /*0c70*/  IMAD.U32 R5, RZ, RZ, UR5 ;  /* 0x00000005ff057e24 */ /* 0x000fe4000f8e00ff */
[----:B------:R-:W-:Y:S01]  /*0c80*/  IMAD.MOV.U32 R7, RZ, RZ, R0 ;  /* 0x000000ffff077224 */ /* 0x000fe200078e0000 */
[----:B------:R-:W2:Y:S01]  /*0c90*/  LDC.64 R2, c[0x0][0x388] ;  /* 0x0000e200ff027b82 */ /* 0x000ea20000000a00 */
[----:B------:R-:W-:Y:S02]  /*0ca0*/  IMAD R12, R6, UR13, R9 ;  /* 0x0000000d060c7c24 */ /* 0x000fe4000f8e0209 */
[----:B-1----:R-:W-:-:S07]  /*0cb0*/  IMAD R10, R4, UR4, R5 ;  /* 0x00000004040a7c24 */ /* 0x002fce000f8e0205 */
.L_x_24:
[CC--:B0-----:R-:W-:Y:S01]  /*0cc0*/  VIMNMX R5, PT, PT, R7.reuse, R6.reuse, !PT ;  /* 0x0000000607057248 */ /* 0x0c1fe20007fe0100 */
[----:B------:R-:W-:Y:S01]  /*0cd0*/  BSSY.RECONVERGENT B1, `(.L_x_22) ;  /* 0x000000e000017945 */ /* 0x000fe20003800200 */
[----:B------:R-:W-:Y:S02]  /*0ce0*/  VIMNMX R4, PT, PT, R7, R6, PT ;  /* 0x0000000607047248 */ /* 0x000fe40003fe0100 */
[----:B------:R-:W-:-:S04]  /*0cf0*/  ISETP.GE.AND P0, PT, R5, UR9, PT ;  /* 0x0000000905007c0c */ /* 0x000fc8000bf06270 */
[----:B0-----:R-:W-:-:S13]  /*0d00*/  ISETP.LT.OR P0, PT, R4, R11, P0 ;  /* 0x0000000b0400720c */ /* 0x001fda0000701670 */
[----:B------:R-:W-:Y:S05]  /*0d10*/  @P0 BRA `(.L_x_23) ;  /* 0x0000000000240947 */ /* 0x000fea0003800000 */
[----:B------:R-:W0:Y:S01]  /*0d20*/  S2UR UR8, SR_CgaCtaId ;  /* 0x00000000000879c3 */ /* 0x000e220000008800 */
[----:B------:R-:W-:Y:S01]  /*0d30*/  UMOV UR4, 0x400 ;  /* 0x0000040000047882 */ /* 0x000fe20000000000 */
[----:B------:R-:W-:Y:S01]  /*0d40*/  IMAD.IADD R4, R12, 0x1, R7 ;  /* 0x000000010c047824 */ /* 0x000fe200078e0207 */
[----:B------:R-:W-:-:S05]  /*0d50*/  IADD3 R9, PT, PT, R10, R7, RZ ;  /* 0x000000070a097210 */ /* 0x000fca0007ffe0ff */
[----:B--2---:R-:W-:Y:S01]  /*0d60*/  IMAD.WIDE R8, R9, 0x8, R2 ;  /* 0x0000000809087825 */ /* 0x004fe200078e0202 */
[----:B0-----:R-:W-:-:S06]  /*0d70*/  ULEA UR4, UR8, UR4, 0x18 ;  /* 0x0000000408047291 */ /* 0x001fcc000f8ec0ff */
[----:B------:R-:W-:-:S06]  /*0d80*/  LEA R4, R4, UR4, 0x3 ;  /* 0x0000000404047c11 */ /* 0x000fcc000f8e18ff */
[----:B------:R-:W0:Y:S04]  /*0d90*/  LDS.64 R4, [R4] ;  /* 0x0000000004047984 */ /* 0x000e280000000a00 */
[----:B0-----:R0:W-:Y:S02]  /*0da0*/  STG.E.64 desc[UR18][R8.64], R4 ;  /* 0x0000000408007986 */ /* 0x0011e4000c101b12 */
.L_x_23:
[----:B------:R-:W-:Y:S05]  /*0db0*/  BSYNC.RECONVERGENT B1 ;  /* 0x0000000000017941 */ /* 0x000fea0003800200 */
.L_x_22:
[----:B------:R-:W-:-:S05]  /*0dc0*/  VIADD R7, R7, UR21 ;  /* 0x0000001507077c36 */ /* 0x000fca0008000000 */
[----:B------:R-:W-:-:S13]  /*0dd0*/  ISETP.GE.AND P0, PT, R7, UR14, PT ;  /* 0x0000000e07007c0c */ /* 0x000fda000bf06270 */
[----:B------:R-:W-:Y:S05]  /*0de0*/  @!P0 BRA `(.L_x_24) ;  /* 0xfffffffc00b48947 */ /* 0x000fea000383ffff */
.L_x_21:
[----:B------:R-:W-:Y:S05]  /*0df0*/  BSYNC.RECONVERGENT B0 ;  /* 0x0000000000007941 */ /* 0x000fea0003800200 */
.L_x_20:
[----:B------:R-:W-:-:S04]  /*0e00*/  IADD3 R6, PT, PT, R6, UR20, RZ ;  /* 0x0000001406067c10 */ /* 0x000fc8000fffe0ff */
[----:B------:R-:W-:-:S13]  /*0e10*/  ISETP.GE.AND P0, PT, R6, UR13, PT ;  /* 0x0000000d06007c0c */ /* 0x000fda000bf06270 */
[----:B------:R-:W-:Y:S05]  /*0e20*/  @!P0 BRA `(.L_x_25) ;  /* 0xfffffffc00748947 */ /* 0x000fea000383ffff */
[----:B------:R-:W-:Y:S05]  /*0e30*/  EXIT ;  /* 0x000000000000794d */ /* 0x000fea0003800000 */
.L_x_26:
[----:B------:R-:W-:-:S00]  /*0e40*/  BRA `(.L_x_26) ;  /* 0xfffffffc00fc7947 */ /* 0x000fc0000383ffff */
[----:B------:R-:W-:-:S00]  /*0e50*/  NOP ;  /* 0x0000000000007918 */ /* 0x000fc00000000000 */
        /* <DEDUP_REMOVED lines=10> */
.L_x_27:


//--------------------- .nv.shared._Z12jacobiMethodPdS_iidid --------------------------
	.section	.nv.shared._Z12jacobiMethodPdS_iidid,"aw",@nobits
	.sectionflags	@""
	.align	16
	.zero		1024


//--------------------- .nv.shared.reserved.0     --------------------------
	.section	.nv.shared.reserved.0,"aw",@nobits
	.weak		__nv_reservedSMEM_offset_0_alias
	.size		__nv_reservedSMEM_offset_0_alias, 0, 64
	.other		__nv_reservedSMEM_offset_0_alias,@"STO_CUDA_RESERVED_SHARED STV_DEFAULT"
__nv_reservedSMEM_offset_0_alias:
	.zero		0
	.zero		64


//--------------------- .nv.constant0._Z12jacobiMethodPdS_iidid --------------------------
	.section	.nv.constant0._Z12jacobiMethodPdS_iidid,"a",@progbits
	.sectionflags	@""
	.align	4
.nv.constant0._Z12jacobiMethodPdS_iidid:
	.zero		944


//--------------------- SYMBOLS --------------------------

	.type		.nv.reservedSmem.offset0,@object
	.size		.nv.reservedSmem.offset0,0x4
	.type		.nv.reservedSmem.cap,@object
	.size		.nv.reservedSmem.cap,0x4
